//
// Generated by NVIDIA NVVM Compiler
//
// Compiler Build ID: CL-36424714
// Cuda compilation tools, release 13.0, V13.0.88
// Based on NVVM 20.0.0
//

.version 9.0
.target sm_100
.address_size 64

	// .globl	_Z20matrixMultiplySharedPfS_S_iii
// _ZZ20matrixMultiplySharedPfS_S_iiiE7sharedM has been demoted
// _ZZ20matrixMultiplySharedPfS_S_iiiE7sharedN has been demoted

.visible .entry _Z20matrixMultiplySharedPfS_S_iii(
	.param .u64 .ptr .align 1 _Z20matrixMultiplySharedPfS_S_iii_param_0,
	.param .u64 .ptr .align 1 _Z20matrixMultiplySharedPfS_S_iii_param_1,
	.param .u64 .ptr .align 1 _Z20matrixMultiplySharedPfS_S_iii_param_2,
	.param .u32 _Z20matrixMultiplySharedPfS_S_iii_param_3,
	.param .u32 _Z20matrixMultiplySharedPfS_S_iii_param_4,
	.param .u32 _Z20matrixMultiplySharedPfS_S_iii_param_5
)
{
	.reg .pred 	%p<12>;
	.reg .b32 	%r<43>;
	.reg .b32 	%f<114>;
	.reg .b64 	%rd<13>;
	// demoted variable
	.shared .align 4 .b8 _ZZ20matrixMultiplySharedPfS_S_iiiE7sharedM[4096];
	// demoted variable
	.shared .align 4 .b8 _ZZ20matrixMultiplySharedPfS_S_iiiE7sharedN[4096];
	ld.param.u64 	%rd4, [_Z20matrixMultiplySharedPfS_S_iii_param_0];
	ld.param.u64 	%rd5, [_Z20matrixMultiplySharedPfS_S_iii_param_1];
	ld.param.u64 	%rd6, [_Z20matrixMultiplySharedPfS_S_iii_param_2];
	ld.param.u32 	%r25, [_Z20matrixMultiplySharedPfS_S_iii_param_3];
	ld.param.u32 	%r26, [_Z20matrixMultiplySharedPfS_S_iii_param_4];
	ld.param.u32 	%r27, [_Z20matrixMultiplySharedPfS_S_iii_param_5];
	mov.u32 	%r28, %ctaid.x;
	mov.u32 	%r29, %ctaid.y;
	mov.u32 	%r38, %tid.x;
	mov.u32 	%r40, %tid.y;
	shl.b32 	%r30, %r29, 5;
	add.s32 	%r3, %r30, %r40;
	shl.b32 	%r4, %r28, 5;
	add.s32 	%r5, %r4, %r38;
	cvt.rn.f32.s32 	%f9, %r26;
	mul.f32 	%f10, %f9, 0f3D000000;
	cvt.rpi.f32.f32 	%f11, %f10;
	cvt.rzi.s32.f32 	%r6, %f11;
	setp.lt.s32 	%p1, %r6, 1;
	mov.f32 	%f113, 0f00000000;
	@%p1 bra 	$L__BB0_7;
	shl.b32 	%r31, %r40, 7;
	mov.u32 	%r32, _ZZ20matrixMultiplySharedPfS_S_iiiE7sharedM;
	add.s32 	%r7, %r32, %r31;
	shl.b32 	%r33, %r38, 2;
	add.s32 	%r8, %r7, %r33;
	mov.u32 	%r34, _ZZ20matrixMultiplySharedPfS_S_iiiE7sharedN;
	add.s32 	%r10, %r34, %r33;
	add.s32 	%r9, %r10, %r31;
	neg.s32 	%r42, %r6;
	mad.lo.s32 	%r35, %r40, %r27, %r38;
	add.s32 	%r41, %r35, %r4;
	shl.b32 	%r13, %r27, 5;
	mad.lo.s32 	%r39, %r26, %r3, %r38;
	cvta.to.global.u64 	%rd1, %rd4;
	cvta.to.global.u64 	%rd2, %rd5;
	mov.f32 	%f113, 0f00000000;
$L__BB0_2:
	setp.ge.s32 	%p2, %r3, %r25;
	mul.wide.s32 	%rd7, %r39, 4;
	add.s64 	%rd3, %rd1, %rd7;
	setp.ge.s32 	%p3, %r38, %r26;
	mov.f32 	%f111, 0f00000000;
	or.pred  	%p4, %p3, %p2;
	@%p4 bra 	$L__BB0_4;
	ld.global.f32 	%f111, [%rd3];
$L__BB0_4:
	setp.ge.s32 	%p5, %r5, %r27;
	st.shared.f32 	[%r8], %f111;
	setp.ge.s32 	%p6, %r40, %r26;
	mov.f32 	%f112, 0f00000000;
	or.pred  	%p7, %p6, %p5;
	@%p7 bra 	$L__BB0_6;
	mul.wide.s32 	%rd8, %r41, 4;
	add.s64 	%rd9, %rd2, %rd8;
	ld.global.f32 	%f112, [%rd9];
$L__BB0_6:
	st.shared.f32 	[%r9], %f112;
	bar.sync 	0;
	ld.shared.f32 	%f15, [%r7];
	ld.shared.f32 	%f16, [%r10];
	fma.rn.f32 	%f17, %f15, %f16, %f113;
	ld.shared.f32 	%f18, [%r7+4];
	ld.shared.f32 	%f19, [%r10+128];
	fma.rn.f32 	%f20, %f18, %f19, %f17;
	ld.shared.f32 	%f21, [%r7+8];
	ld.shared.f32 	%f22, [%r10+256];
	fma.rn.f32 	%f23, %f21, %f22, %f20;
	ld.shared.f32 	%f24, [%r7+12];
	ld.shared.f32 	%f25, [%r10+384];
	fma.rn.f32 	%f26, %f24, %f25, %f23;
	ld.shared.f32 	%f27, [%r7+16];
	ld.shared.f32 	%f28, [%r10+512];
	fma.rn.f32 	%f29, %f27, %f28, %f26;
	ld.shared.f32 	%f30, [%r7+20];
	ld.shared.f32 	%f31, [%r10+640];
	fma.rn.f32 	%f32, %f30, %f31, %f29;
	ld.shared.f32 	%f33, [%r7+24];
	ld.shared.f32 	%f34, [%r10+768];
	fma.rn.f32 	%f35, %f33, %f34, %f32;
	ld.shared.f32 	%f36, [%r7+28];
	ld.shared.f32 	%f37, [%r10+896];
	fma.rn.f32 	%f38, %f36, %f37, %f35;
	ld.shared.f32 	%f39, [%r7+32];
	ld.shared.f32 	%f40, [%r10+1024];
	fma.rn.f32 	%f41, %f39, %f40, %f38;
	ld.shared.f32 	%f42, [%r7+36];
	ld.shared.f32 	%f43, [%r10+1152];
	fma.rn.f32 	%f44, %f42, %f43, %f41;
	ld.shared.f32 	%f45, [%r7+40];
	ld.shared.f32 	%f46, [%r10+1280];
	fma.rn.f32 	%f47, %f45, %f46, %f44;
	ld.shared.f32 	%f48, [%r7+44];
	ld.shared.f32 	%f49, [%r10+1408];
	fma.rn.f32 	%f50, %f48, %f49, %f47;
	ld.shared.f32 	%f51, [%r7+48];
	ld.shared.f32 	%f52, [%r10+1536];
	fma.rn.f32 	%f53, %f51, %f52, %f50;
	ld.shared.f32 	%f54, [%r7+52];
	ld.shared.f32 	%f55, [%r10+1664];
	fma.rn.f32 	%f56, %f54, %f55, %f53;
	ld.shared.f32 	%f57, [%r7+56];
	ld.shared.f32 	%f58, [%r10+1792];
	fma.rn.f32 	%f59, %f57, %f58, %f56;
	ld.shared.f32 	%f60, [%r7+60];
	ld.shared.f32 	%f61, [%r10+1920];
	fma.rn.f32 	%f62, %f60, %f61, %f59;
	ld.shared.f32 	%f63, [%r7+64];
	ld.shared.f32 	%f64, [%r10+2048];
	fma.rn.f32 	%f65, %f63, %f64, %f62;
	ld.shared.f32 	%f66, [%r7+68];
	ld.shared.f32 	%f67, [%r10+2176];
	fma.rn.f32 	%f68, %f66, %f67, %f65;
	ld.shared.f32 	%f69, [%r7+72];
	ld.shared.f32 	%f70, [%r10+2304];
	fma.rn.f32 	%f71, %f69, %f70, %f68;
	ld.shared.f32 	%f72, [%r7+76];
	ld.shared.f32 	%f73, [%r10+2432];
	fma.rn.f32 	%f74, %f72, %f73, %f71;
	ld.shared.f32 	%f75, [%r7+80];
	ld.shared.f32 	%f76, [%r10+2560];
	fma.rn.f32 	%f77, %f75, %f76, %f74;
	ld.shared.f32 	%f78, [%r7+84];
	ld.shared.f32 	%f79, [%r10+2688];
	fma.rn.f32 	%f80, %f78, %f79, %f77;
	ld.shared.f32 	%f81, [%r7+88];
	ld.shared.f32 	%f82, [%r10+2816];
	fma.rn.f32 	%f83, %f81, %f82, %f80;
	ld.shared.f32 	%f84, [%r7+92];
	ld.shared.f32 	%f85, [%r10+2944];
	fma.rn.f32 	%f86, %f84, %f85, %f83;
	ld.shared.f32 	%f87, [%r7+96];
	ld.shared.f32 	%f88, [%r10+3072];
	fma.rn.f32 	%f89, %f87, %f88, %f86;
	ld.shared.f32 	%f90, [%r7+100];
	ld.shared.f32 	%f91, [%r10+3200];
	fma.rn.f32 	%f92, %f90, %f91, %f89;
	ld.shared.f32 	%f93, [%r7+104];
	ld.shared.f32 	%f94, [%r10+3328];
	fma.rn.f32 	%f95, %f93, %f94, %f92;
	ld.shared.f32 	%f96, [%r7+108];
	ld.shared.f32 	%f97, [%r10+3456];
	fma.rn.f32 	%f98, %f96, %f97, %f95;
	ld.shared.f32 	%f99, [%r7+112];
	ld.shared.f32 	%f100, [%r10+3584];
	fma.rn.f32 	%f101, %f99, %f100, %f98;
	ld.shared.f32 	%f102, [%r7+116];
	ld.shared.f32 	%f103, [%r10+3712];
	fma.rn.f32 	%f104, %f102, %f103, %f101;
	ld.shared.f32 	%f105, [%r7+120];
	ld.shared.f32 	%f106, [%r10+3840];
	fma.rn.f32 	%f107, %f105, %f106, %f104;
	ld.shared.f32 	%f108, [%r7+124];
	ld.shared.f32 	%f109, [%r10+3968];
	fma.rn.f32 	%f113, %f108, %f109, %f107;
	bar.sync 	0;
	add.s32 	%r42, %r42, 1;
	setp.ne.s32 	%p8, %r42, 0;
	add.s32 	%r41, %r41, %r13;
	add.s32 	%r40, %r40, 32;
	add.s32 	%r39, %r39, 32;
	add.s32 	%r38, %r38, 32;
	@%p8 bra 	$L__BB0_2;
$L__BB0_7:
	setp.ge.s32 	%p9, %r3, %r25;
	setp.ge.s32 	%p10, %r5, %r27;
	or.pred  	%p11, %p9, %p10;
	@%p11 bra 	$L__BB0_9;
	mad.lo.s32 	%r37, %r27, %r3, %r5;
	cvta.to.global.u64 	%rd10, %rd6;
	mul.wide.u32 	%rd11, %r37, 4;
	add.s64 	%rd12, %rd10, %rd11;
	st.global.f32 	[%rd12], %f113;
$L__BB0_9:
	ret;

}


// ===== COMPILED SASS (sm_100) =====

	.target	sm_100

	.elftype	@"ET_EXEC"


//--------------------- .note.nv.tkinfo           --------------------------
	.section	.note.nv.tkinfo,"",@"SHT_NOTE"
	.sectionflags	@"SHF_NOTE_NV_TKINFO"
	.tkinfo
        /*0018*/ 	.word	0x00000002
        /*0030*/ 	.string	""
        /*0030*/ 	.string	"ptxas"
        /*0030*/ 	.string	"Cuda compilation tools, release 13.0, V13.0.88"
        /*0030*/ 	.string	"Build cuda_13.0.r13.0/compiler.36424714_0"
        /*0030*/ 	.string	"-arch sm_100 -m 64 "



//--------------------- .note.nv.cuinfo           --------------------------
	.section	.note.nv.cuinfo,"",@"SHT_NOTE"
	.sectionflags	@"SHF_NOTE_NV_CUINFO"
        /*0018*/ 	.short	0x0002
        /*001a*/ 	.short	0x0064
        /*001c*/ 	.short	0x0082
	.zero		2


//--------------------- .nv.info                  --------------------------
	.section	.nv.info,"",@"SHT_CUDA_INFO"
	.align	4


	//----- nvinfo : EIATTR_REGCOUNT
	.align		4
        /*0000*/ 	.byte	0x04, 0x2f
        /*0002*/ 	.short	(.L_1 - .L_0)
	.align		4
.L_0:
        /*0004*/ 	.word	index@(_Z20matrixMultiplySharedPfS_S_iii)
        /*0008*/ 	.word	0x00000020


	//----- nvinfo : EIATTR_FRAME_SIZE
	.align		4
.L_1:
        /*000c*/ 	.byte	0x04, 0x11
        /*000e*/ 	.short	(.L_3 - .L_2)
	.align		4
.L_2:
        /*0010*/ 	.word	index@(_Z20matrixMultiplySharedPfS_S_iii)
        /*0014*/ 	.word	0x00000000


	//----- nvinfo : EIATTR_MIN_STACK_SIZE
	.align		4
.L_3:
        /*0018*/ 	.byte	0x04, 0x12
        /*001a*/ 	.short	(.L_5 - .L_4)
	.align		4
.L_4:
        /*001c*/ 	.word	index@(_Z20matrixMultiplySharedPfS_S_iii)
        /*0020*/ 	.word	0x00000000
.L_5:


//--------------------- .nv.compat                --------------------------
	.section	.nv.compat,"",@"SHT_CUDA_COMPAT_INFO"
	.align	4
        /*0000*/ 	.byte	0x02, 0x09, 0x00, 0x00, 0x02, 0x02, 0x01, 0x00, 0x02, 0x05, 0x05, 0x00, 0x03, 0x07, 0x01, 0x01
        /*0010*/ 	.byte	0x02, 0x03, 0x00, 0x00, 0x02, 0x06, 0x01, 0x00, 0x04, 0x0b, 0x08, 0x00, 0x09, 0x00, 0x00, 0x00
        /*0020*/ 	.byte	0x00, 0x00, 0x00, 0x00


//--------------------- .nv.info._Z20matrixMultiplySharedPfS_S_iii --------------------------
	.section	.nv.info._Z20matrixMultiplySharedPfS_S_iii,"",@"SHT_CUDA_INFO"
	.sectionflags	@""
	.align	4


	//----- nvinfo : EIATTR_CUDA_API_VERSION
	.align		4
        /*0000*/ 	.byte	0x04, 0x37
        /*0002*/ 	.short	(.L_7 - .L_6)
.L_6:
        /*0004*/ 	.word	0x00000082


	//----- nvinfo : EIATTR_KPARAM_INFO
	.align		4
.L_7:
        /*0008*/ 	.byte	0x04, 0x17
        /*000a*/ 	.short	(.L_9 - .L_8)
.L_8:
        /*000c*/ 	.word	0x00000000
        /*0010*/ 	.short	0x0005
        /*0012*/ 	.short	0x0020
        /*0014*/ 	.byte	0x00, 0xf0, 0x11, 0x00


	//----- nvinfo : EIATTR_KPARAM_INFO
	.align		4
.L_9:
        /*0018*/ 	.byte	0x04, 0x17
        /*001a*/ 	.short	(.L_11 - .L_10)
.L_10:
        /*001c*/ 	.word	0x00000000
        /*0020*/ 	.short	0x0004
        /*0022*/ 	.short	0x001c
        /*0024*/ 	.byte	0x00, 0xf0, 0x11, 0x00


	//----- nvinfo : EIATTR_KPARAM_INFO
	.align		4
.L_11:
        /*0028*/ 	.byte	0x04, 0x17
        /*002a*/ 	.short	(.L_13 - .L_12)
.L_12:
        /*002c*/ 	.word	0x00000000
        /*0030*/ 	.short	0x0003
        /*0032*/ 	.short	0x0018
        /*0034*/ 	.byte	0x00, 0xf0, 0x11, 0x00


	//----- nvinfo : EIATTR_KPARAM_INFO
	.align		4
.L_13:
        /*0038*/ 	.byte	0x04, 0x17
        /*003a*/ 	.short	(.L_15 - .L_14)
.L_14:
        /*003c*/ 	.word	0x00000000
        /*0040*/ 	.short	0x0002
        /*0042*/ 	.short	0x0010
        /*0044*/ 	.byte	0x00, 0xf5, 0x21, 0x00


	//----- nvinfo : EIATTR_KPARAM_INFO
	.align		4
.L_15:
        /*0048*/ 	.byte	0x04, 0x17
        /*004a*/ 	.short	(.L_17 - .L_16)
.L_16:
        /*004c*/ 	.word	0x00000000
        /*0050*/ 	.short	0x0001
        /*0052*/ 	.short	0x0008
        /*0054*/ 	.byte	0x00, 0xf5, 0x21, 0x00


	//----- nvinfo : EIATTR_KPARAM_INFO
	.align		4
.L_17:
        /*0058*/ 	.byte	0x04, 0x17
        /*005a*/ 	.short	(.L_19 - .L_18)
.L_18:
        /*005c*/ 	.word	0x00000000
        /*0060*/ 	.short	0x0000
        /*0062*/ 	.short	0x0000
        /*0064*/ 	.byte	0x00, 0xf5, 0x21, 0x00


	//----- nvinfo : EIATTR_SPARSE_MMA_MASK
	.align		4
.L_19:
        /*0068*/ 	.byte	0x03, 0x50
        /*006a*/ 	.short	0x0000


	//----- nvinfo : EIATTR_MAXREG_COUNT
	.align		4
        /*006c*/ 	.byte	0x03, 0x1b
        /*006e*/ 	.short	0x00ff


	//----- nvinfo : EIATTR_NUM_BARRIERS
	.align		4
        /*0070*/ 	.byte	0x02, 0x4c
        /*0072*/ 	.byte	0x01
	.zero		1


	//----- nvinfo : EIATTR_MERCURY_ISA_VERSION
	.align		4
        /*0074*/ 	.byte	0x03, 0x5f
        /*0076*/ 	.short	0x0101


	//----- nvinfo : EIATTR_VRC_CTA_INIT_COUNT
	.align		4
        /*0078*/ 	.byte	0x02, 0x4a
	.zero		1
	.zero		1


	//----- nvinfo : EIATTR_EXIT_INSTR_OFFSETS
	.align		4
        /*007c*/ 	.byte	0x04, 0x1c
        /*007e*/ 	.short	(.L_21 - .L_20)


	//   ....[0]....
.L_20:
        /*0080*/ 	.word	0x00000840


	//   ....[1]....
        /*0084*/ 	.word	0x00000890


	//----- nvinfo : EIATTR_CBANK_PARAM_SIZE
	.align		4
.L_21:
        /*0088*/ 	.byte	0x03, 0x19
        /*008a*/ 	.short	0x0024


	//----- nvinfo : EIATTR_PARAM_CBANK
	.align		4
        /*008c*/ 	.byte	0x04, 0x0a
        /*008e*/ 	.short	(.L_23 - .L_22)
	.align		4
.L_22:
        /*0090*/ 	.word	index@(.nv.constant0._Z20matrixMultiplySharedPfS_S_iii)
        /*0094*/ 	.short	0x0380
        /*0096*/ 	.short	0x0024


	//----- nvinfo : EIATTR_SW_WAR
	.align		4
.L_23:
        /*0098*/ 	.byte	0x04, 0x36
        /*009a*/ 	.short	(.L_25 - .L_24)
.L_24:
        /*009c*/ 	.word	0x00000008
.L_25:


//--------------------- .nv.callgraph             --------------------------
	.section	.nv.callgraph,"",@"SHT_CUDA_CALLGRAPH"
	.align	4
	.sectionentsize	8
	.align		4
        /*0000*/ 	.word	0x00000000
	.align		4
        /*0004*/ 	.word	0xffffffff
	.align		4
        /*0008*/ 	.word	0x00000000
	.align		4
        /*000c*/ 	.word	0xfffffffe
	.align		4
        /*0010*/ 	.word	0x00000000
	.align		4
        /*0014*/ 	.word	0xfffffffd
	.align		4
        /*0018*/ 	.word	0x00000000
	.align		4
        /*001c*/ 	.word	0xfffffffc


//--------------------- .text._Z20matrixMultiplySharedPfS_S_iii --------------------------
	.section	.text._Z20matrixMultiplySharedPfS_S_iii,"ax",@progbits
	.align	128
        .global         _Z20matrixMultiplySharedPfS_S_iii
        .type           _Z20matrixMultiplySharedPfS_S_iii,@function
        .size           _Z20matrixMultiplySharedPfS_S_iii,(.L_x_3 - _Z20matrixMultiplySharedPfS_S_iii)
        .other          _Z20matrixMultiplySharedPfS_S_iii,@"STO_CUDA_ENTRY STV_DEFAULT"
_Z20matrixMultiplySharedPfS_S_iii:
.text._Z20matrixMultiplySharedPfS_S_iii:
[----:B------:R-:W-:Y:S01]  /*0000*/  LDC R1, c[0x0][0x37c] ;  /* 0x0000df00ff017b82 */ /* 0x000fe20000000800 */
[----:B------:R-:W0:Y:S01]  /*0010*/  LDCU UR7, c[0x0][0x39c] ;  /* 0x00007380ff0777ac */ /* 0x000e220008000800 */
[----:B------:R-:W1:Y:S01]  /*0020*/  S2R R20, SR_CTAID.Y ;  /* 0x0000000000147919 */ /* 0x000e620000002600 */
[----:B------:R-:W-:Y:S01]  /*0030*/  HFMA2 R21, -RZ, RZ, 0, 0 ;  /* 0x00000000ff157431 */ /* 0x000fe200000001ff */
[----:B------:R-:W2:Y:S01]  /*0040*/  LDCU UR13, c[0x0][0x3a0] ;  /* 0x00007400ff0d77ac */ /* 0x000ea20008000800 */
[----:B------:R-:W1:Y:S01]  /*0050*/  S2R R18, SR_TID.Y ;  /* 0x0000000000127919 */ /* 0x000e620000002200 */
[----:B------:R-:W3:Y:S01]  /*0060*/  LDCU.64 UR8, c[0x0][0x358] ;  /* 0x00006b00ff0877ac */ /* 0x000ee20008000a00 */
[----:B------:R-:W4:Y:S01]  /*0070*/  S2R R2, SR_CTAID.X ;  /* 0x0000000000027919 */ /* 0x000f220000002500 */
[----:B------:R-:W4:Y:S01]  /*0080*/  S2R R17, SR_TID.X ;  /* 0x0000000000117919 */ /* 0x000f220000002100 */
[----:B0-----:R-:W-:-:S05]  /*0090*/  I2FP.F32.S32 R0, UR7 ;  /* 0x0000000700007c45 */ /* 0x001fca0008201400 */
[----:B------:R-:W-:-:S04]  /*00a0*/  FMUL R0, R0, 0.03125 ;  /* 0x3d00000000007820 */ /* 0x000fc80000400000 */
[----:B------:R-:W0:Y:S01]  /*00b0*/  F2I.CEIL.NTZ R16, R0 ;  /* 0x0000000000107305 */ /* 0x000e22000020b100 */
[----:B-1----:R-:W-:Y:S02]  /*00c0*/  LEA R20, R20, R18, 0x5 ;  /* 0x0000001214147211 */ /* 0x002fe400078e28ff */
[----:B0-----:R-:W-:Y:S02]  /*00d0*/  ISETP.GE.AND P0, PT, R16, 0x1, PT ;  /* 0x000000011000780c */ /* 0x001fe40003f06270 */
[----:B----4-:R-:W-:-:S11]  /*00e0*/  LEA R19, R2, R17, 0x5 ;  /* 0x0000001102137211 */ /* 0x010fd600078e28ff */
[----:B--23--:R-:W-:Y:S05]  /*00f0*/  @!P0 BRA `(.L_x_0) ;  /* 0x0000000400c48947 */ /* 0x00cfea0003800000 */
[----:B------:R-:W0:Y:S01]  /*0100*/  S2UR UR6, SR_CgaCtaId ;  /* 0x00000000000679c3 */ /* 0x000e220000008800 */
[----:B------:R-:W1:Y:S01]  /*0110*/  LDCU UR10, c[0x0][0x3a0] ;  /* 0x00007400ff0a77ac */ /* 0x000e620008000800 */
[----:B------:R-:W-:Y:S01]  /*0120*/  IADD3 R16, PT, PT, -R16, RZ, RZ ;  /* 0x000000ff10107210 */ /* 0x000fe20007ffe1ff */
[----:B------:R-:W-:Y:S01]  /*0130*/  IMAD R6, R20, UR7, R17 ;  /* 0x0000000714067c24 */ /* 0x000fe2000f8e0211 */
[----:B------:R-:W-:Y:S01]  /*0140*/  MOV R21, RZ ;  /* 0x000000ff00157202 */ /* 0x000fe20000000f00 */
[----:B------:R-:W2:Y:S03]  /*0150*/  LDCU UR11, c[0x0][0x398] ;  /* 0x00007300ff0b77ac */ /* 0x000ea60008000800 */
[----:B------:R-:W3:Y:S01]  /*0160*/  LDC R0, c[0x0][0x3a0] ;  /* 0x0000e800ff007b82 */ /* 0x000ee20000000800 */
[----:B------:R-:W-:Y:S01]  /*0170*/  UMOV UR4, 0x400 ;  /* 0x0000040000047882 */ /* 0x000fe20000000000 */
[----:B------:R-:W4:Y:S01]  /*0180*/  LDCU UR12, c[0x0][0x39c] ;  /* 0x00007380ff0c77ac */ /* 0x000f220008000800 */
[----:B------:R-:W-:-:S05]  /*0190*/  UIADD3 UR5, UPT, UPT, UR4, 0x1000, URZ ;  /* 0x0000100004057890 */ /* 0x000fca000fffe0ff */
[----:B------:R-:W3:Y:S01]  /*01a0*/  LDC.64 R22, c[0x0][0x380] ;  /* 0x0000e000ff167b82 */ /* 0x000ee20000000a00 */
[----:B-1----:R-:W-:Y:S01]  /*01b0*/  IMAD R7, R18, UR10, R17 ;  /* 0x0000000a12077c24 */ /* 0x002fe2000f8e0211 */
[----:B--2---:R-:W-:Y:S01]  /*01c0*/  ISETP.GE.AND P1, PT, R20, UR11, PT ;  /* 0x0000000b14007c0c */ /* 0x004fe2000bf26270 */
[----:B0-----:R-:W-:-:S03]  /*01d0*/  ULEA UR4, UR6, UR4, 0x18 ;  /* 0x0000000406047291 */ /* 0x001fc6000f8ec0ff */
[----:B------:R-:W-:Y:S01]  /*01e0*/  LEA R7, R2, R7, 0x5 ;  /* 0x0000000702077211 */ /* 0x000fe200078e28ff */
[----:B------:R-:W-:Y:S02]  /*01f0*/  ULEA UR5, UR6, UR5, 0x18 ;  /* 0x0000000506057291 */ /* 0x000fe4000f8ec0ff */
[----:B------:R-:W-:-:S04]  /*0200*/  LEA R5, R18, UR4, 0x7 ;  /* 0x0000000412057c11 */ /* 0x000fc8000f8e38ff */
[C---:B------:R-:W-:Y:S02]  /*0210*/  LEA R3, R17.reuse, UR5, 0x2 ;  /* 0x0000000511037c11 */ /* 0x040fe4000f8e10ff */
[----:B------:R-:W-:Y:S02]  /*0220*/  LEA R4, R17, R5, 0x2 ;  /* 0x0000000511047211 */ /* 0x000fe400078e10ff */
[----:B----4-:R-:W-:-:S07]  /*0230*/  LEA R2, R18, R3, 0x7 ;  /* 0x0000000312027211 */ /* 0x010fce00078e38ff */
.L_x_1:
[----:B---3--:R-:W-:Y:S01]  /*0240*/  ISETP.GE.AND P0, PT, R19, R0, PT ;  /* 0x000000001300720c */ /* 0x008fe20003f06270 */
[----:B------:R-:W-:Y:S01]  /*0250*/  HFMA2 R29, -RZ, RZ, 0, 0 ;  /* 0x00000000ff1d7431 */ /* 0x000fe200000001ff */
[----:B------:R-:W-:Y:S01]  /*0260*/  ISETP.GE.OR P2, PT, R17, UR12, P1 ;  /* 0x0000000c11007c0c */ /* 0x000fe20008f46670 */
[----:B------:R-:W-:Y:S01]  /*0270*/  IMAD.WIDE R8, R6, 0x4, R22 ;  /* 0x0000000406087825 */ /* 0x000fe200078e0216 */
[----:B------:R-:W-:Y:S02]  /*0280*/  ISETP.GE.OR P0, PT, R18, UR12, P0 ;  /* 0x0000000c12007c0c */ /* 0x000fe40008706670 */
[----:B------:R-:W-:-:S09]  /*0290*/  MOV R27, RZ ;  /* 0x000000ff001b7202 */ /* 0x000fd20000000f00 */
[----:B------:R-:W2:Y:S02]  /*02a0*/  @!P2 LDG.E R27, desc[UR8][R8.64] ;  /* 0x00000008081ba981 */ /* 0x000ea4000c1e1900 */
[----:B------:R-:W0:Y:S02]  /*02b0*/  @!P0 LDC.64 R10, c[0x0][0x388] ;  /* 0x0000e200ff0a8b82 */ /* 0x000e240000000a00 */
[----:B0-----:R-:W-:-:S05]  /*02c0*/  @!P0 IMAD.WIDE R10, R7, 0x4, R10 ;  /* 0x00000004070a8825 */ /* 0x001fca00078e020a */
[----:B------:R-:W3:Y:S04]  /*02d0*/  @!P0 LDG.E R29, desc[UR8][R10.64] ;  /* 0x000000080a1d8981 */ /* 0x000ee8000c1e1900 */
[----:B--2---:R-:W-:Y:S04]  /*02e0*/  STS [R4], R27 ;  /* 0x0000001b04007388 */ /* 0x004fe80000000800 */
[----:B---3--:R-:W-:Y:S01]  /*02f0*/  STS [R2], R29 ;  /* 0x0000001d02007388 */ /* 0x008fe20000000800 */
[----:B------:R-:W-:Y:S06]  /*0300*/  BAR.SYNC.DEFER_BLOCKING 0x0 ;  /* 0x0000000000007b1d */ /* 0x000fec0000010000 */
[----:B------:R-:W-:Y:S04]  /*0310*/  LDS R24, [R3] ;  /* 0x0000000003187984 */ /* 0x000fe80000000800 */
[----:B------:R-:W0:Y:S04]  /*0320*/  LDS.128 R12, [R5] ;  /* 0x00000000050c7984 */ /* 0x000e280000000c00 */
[----:B------:R-:W1:Y:S04]  /*0330*/  LDS R26, [R3+0x80] ;  /* 0x00008000031a7984 */ /* 0x000e680000000800 */
[----:B------:R-:W2:Y:S04]  /*0340*/  LDS R25, [R3+0x100] ;  /* 0x0001000003197984 */ /* 0x000ea80000000800 */
[----:B------:R-:W-:Y:S01]  /*0350*/  LDS.128 R8, [R5+0x10] ;  /* 0x0000100005087984 */ /* 0x000fe20000000c00 */
[----:B0-----:R-:W-:-:S03]  /*0360*/  FFMA R12, R12, R24, R21 ;  /* 0x000000180c0c7223 */ /* 0x001fc60000000015 */
[----:B------:R-:W0:Y:S01]  /*0370*/  LDS R21, [R3+0x180] ;  /* 0x0001800003157984 */ /* 0x000e220000000800 */
[----:B-1----:R-:W-:-:S03]  /*0380*/  FFMA R26, R26, R13, R12 ;  /* 0x0000000d1a1a7223 */ /* 0x002fc6000000000c */
[----:B------:R-:W1:Y:S04]  /*0390*/  LDS R13, [R3+0x200] ;  /* 0x00020000030d7984 */ /* 0x000e680000000800 */
[----:B------:R-:W3:Y:S01]  /*03a0*/  LDS R12, [R3+0x280] ;  /* 0x00028000030c7984 */ /* 0x000ee20000000800 */
[----:B--2---:R-:W-:-:S03]  /*03b0*/  FFMA R14, R25, R14, R26 ;  /* 0x0000000e190e7223 */ /* 0x004fc6000000001a */
[----:B------:R-:W-:Y:S01]  /*03c0*/  LDS R25, [R3+0x380] ;  /* 0x0003800003197984 */ /* 0x000fe20000000800 */
[----:B0-----:R-:W-:-:S03]  /*03d0*/  FFMA R15, R21, R15, R14 ;  /* 0x0000000f150f7223 */ /* 0x001fc6000000000e */
[----:B------:R-:W0:Y:S01]  /*03e0*/  LDS R21, [R3+0x300] ;  /* 0x0003000003157984 */ /* 0x000e220000000800 */
[----:B-1----:R-:W-:-:S03]  /*03f0*/  FFMA R13, R8, R13, R15 ;  /* 0x0000000d080d7223 */ /* 0x002fc6000000000f */
[----:B------:R-:W-:Y:S01]  /*0400*/  LDS R8, [R3+0x480] ;  /* 0x0004800003087984 */ /* 0x000fe20000000800 */
[----:B---3--:R-:W-:-:S03]  /*0410*/  FFMA R24, R12, R9, R13 ;  /* 0x000000090c187223 */ /* 0x008fc6000000000d */
[----:B------:R-:W-:Y:S04]  /*0420*/  LDS R9, [R3+0x400] ;  /* 0x0004000003097984 */ /* 0x000fe80000000800 */
[----:B------:R-:W1:Y:S01]  /*0430*/  LDS.128 R12, [R5+0x20] ;  /* 0x00002000050c7984 */ /* 0x000e620000000c00 */
[----:B0-----:R-:W-:-:S03]  /*0440*/  FFMA R10, R21, R10, R24 ;  /* 0x0000000a150a7223 */ /* 0x001fc60000000018 */
[----:B------:R-:W0:Y:S01]  /*0450*/  LDS R21, [R3+0x500] ;  /* 0x0005000003157984 */ /* 0x000e220000000800 */
[----:B------:R-:W-:-:S03]  /*0460*/  FFMA R11, R25, R11, R10 ;  /* 0x0000000b190b7223 */ /* 0x000fc6000000000a */
[----:B------:R-:W2:Y:S01]  /*0470*/  LDS R25, [R3+0x580] ;  /* 0x0005800003197984 */ /* 0x000ea20000000800 */
[----:B-1----:R-:W-:-:S03]  /*0480*/  FFMA R9, R12, R9, R11 ;  /* 0x000000090c097223 */ /* 0x002fc6000000000b */
[----:B------:R-:W-:Y:S01]  /*0490*/  LDS R12, [R3+0x680] ;  /* 0x00068000030c7984 */ /* 0x000fe20000000800 */
[----:B------:R-:W-:-:S03]  /*04a0*/  FFMA R24, R8, R13, R9 ;  /* 0x0000000d08187223 */ /* 0x000fc60000000009 */
[----:B------:R-:W-:Y:S04]  /*04b0*/  LDS R13, [R3+0x600] ;  /* 0x00060000030d7984 */ /* 0x000fe80000000800 */
[----:B------:R-:W1:Y:S01]  /*04c0*/  LDS.128 R8, [R5+0x30] ;  /* 0x0000300005087984 */ /* 0x000e620000000c00 */
[----:B0-----:R-:W-:-:S03]  /*04d0*/  FFMA R14, R21, R14, R24 ;  /* 0x0000000e150e7223 */ /* 0x001fc60000000018 */
[----:B------:R-:W0:Y:S01]  /*04e0*/  LDS R21, [R3+0x700] ;  /* 0x0007000003157984 */ /* 0x000e220000000800 */
[----:B--2---:R-:W-:-:S03]  /*04f0*/  FFMA R15, R25, R15, R14 ;  /* 0x0000000f190f7223 */ /* 0x004fc6000000000e */
        /* <DEDUP_REMOVED lines=16> */
[----:B------:R-:W-:Y:S01]  /*0600*/  LDS R24, [R3+0xc80] ;  /* 0x000c800003187984 */ /* 0x000fe20000000800 */
[----:B--2---:R-:W-:-:S03]  /*0610*/  FFMA R15, R25, R15, R14 ;  /* 0x0000000f190f7223 */ /* 0x004fc6000000000e */
[----:B------:R-:W0:Y:S04]  /*0620*/  LDS R25, [R3+0xb00] ;  /* 0x000b000003197984 */ /* 0x000e280000000800 */
[----:B------:R-:W-:Y:S01]  /*0630*/  LDS R21, [R3+0xd00] ;  /* 0x000d000003157984 */ /* 0x000fe20000000800 */
[----:B-1----:R-:W-:-:S03]  /*0640*/  FFMA R13, R8, R13, R15 ;  /* 0x0000000d080d7223 */ /* 0x002fc6000000000f */
[----:B------:R-:W1:Y:S01]  /*0650*/  LDS R8, [R3+0xb80] ;  /* 0x000b800003087984 */ /* 0x000e620000000800 */
[----:B------:R-:W-:-:S03]  /*0660*/  FFMA R26, R12, R9, R13 ;  /* 0x000000090c1a7223 */ /* 0x000fc6000000000d */
[----:B------:R-:W-:Y:S04]  /*0670*/  LDS R9, [R3+0xc00] ;  /* 0x000c000003097984 */ /* 0x000fe80000000800 */
[----:B------:R-:W2:Y:S01]  /*0680*/  LDS.128 R12, [R5+0x60] ;  /* 0x00006000050c7984 */ /* 0x000ea20000000c00 */
[----:B0-----:R-:W-:-:S04]  /*0690*/  FFMA R25, R25, R10, R26 ;  /* 0x0000000a19197223 */ /* 0x001fc8000000001a */
[----:B-1----:R-:W-:Y:S02]  /*06a0*/  FFMA R11, R8, R11, R25 ;  /* 0x0000000b080b7223 */ /* 0x002fe40000000019 */
[----:B------:R-:W-:Y:S02]  /*06b0*/  LDS R25, [R3+0xf80] ;  /* 0x000f800003197984 */ /* 0x000fe40000000800 */
[----:B--2---:R-:W-:Y:S02]  /*06c0*/  FFMA R9, R12, R9, R11 ;  /* 0x000000090c097223 */ /* 0x004fe4000000000b */
[----:B------:R-:W0:Y:S02]  /*06d0*/  LDS R12, [R3+0xd80] ;  /* 0x000d8000030c7984 */ /* 0x000e240000000800 */
[----:B------:R-:W-:Y:S02]  /*06e0*/  FFMA R26, R24, R13, R9 ;  /* 0x0000000d181a7223 */ /* 0x000fe40000000009 */
[----:B------:R-:W-:Y:S04]  /*06f0*/  LDS R13, [R3+0xe00] ;  /* 0x000e0000030d7984 */ /* 0x000fe80000000800 */
[----:B------:R-:W1:Y:S01]  /*0700*/  LDS.128 R8, [R5+0x70] ;  /* 0x0000700005087984 */ /* 0x000e620000000c00 */
[----:B------:R-:W-:-:S03]  /*0710*/  FFMA R21, R21, R14, R26 ;  /* 0x0000000e15157223 */ /* 0x000fc6000000001a */
[----:B------:R-:W2:Y:S04]  /*0720*/  LDS R24, [R3+0xe80] ;  /* 0x000e800003187984 */ /* 0x000ea80000000800 */
[----:B------:R-:W3:Y:S01]  /*0730*/  LDS R14, [R3+0xf00] ;  /* 0x000f0000030e7984 */ /* 0x000ee20000000800 */
[----:B------:R-:W-:Y:S01]  /*0740*/  IADD3 R16, PT, PT, R16, 0x1, RZ ;  /* 0x0000000110107810 */ /* 0x000fe20007ffe0ff */
[----:B------:R-:W-:Y:S03]  /*0750*/  BAR.SYNC.DEFER_BLOCKING 0x0 ;  /* 0x0000000000007b1d */ /* 0x000fe60000010000 */
[----:B------:R-:W-:Y:S02]  /*0760*/  ISETP.NE.AND P0, PT, R16, RZ, PT ;  /* 0x000000ff1000720c */ /* 0x000fe40003f05270 */
[----:B------:R-:W-:Y:S01]  /*0770*/  IADD3 R6, PT, PT, R6, 0x20, RZ ;  /* 0x0000002006067810 */ /* 0x000fe20007ffe0ff */
[----:B0-----:R-:W-:-:S04]  /*0780*/  FFMA R15, R12, R15, R21 ;  /* 0x0000000f0c0f7223 */ /* 0x001fc80000000015 */
[----:B-1----:R-:W-:-:S04]  /*0790*/  FFMA R13, R8, R13, R15 ;  /* 0x0000000d080d7223 */ /* 0x002fc8000000000f */
[----:B--2---:R-:W-:-:S04]  /*07a0*/  FFMA R9, R24, R9, R13 ;  /* 0x0000000918097223 */ /* 0x004fc8000000000d */
[----:B---3--:R-:W-:Y:S01]  /*07b0*/  FFMA R10, R14, R10, R9 ;  /* 0x0000000a0e0a7223 */ /* 0x008fe20000000009 */
[----:B------:R-:W-:Y:S02]  /*07c0*/  IADD3 R17, PT, PT, R17, 0x20, RZ ;  /* 0x0000002011117810 */ /* 0x000fe40007ffe0ff */
[----:B------:R-:W-:Y:S01]  /*07d0*/  IADD3 R18, PT, PT, R18, 0x20, RZ ;  /* 0x0000002012127810 */ /* 0x000fe20007ffe0ff */
[----:B------:R-:W-:Y:S01]  /*07e0*/  FFMA R21, R25, R11, R10 ;  /* 0x0000000b19157223 */ /* 0x000fe2000000000a */
[----:B------:R-:W-:Y:S01]  /*07f0*/  LEA R7, R0, R7, 0x5 ;  /* 0x0000000700077211 */ /* 0x000fe200078e28ff */
[----:B------:R-:W-:Y:S06]  /*0800*/  @P0 BRA `(.L_x_1) ;  /* 0xfffffff8008c0947 */ /* 0x000fec000383ffff */
.L_x_0:
[----:B------:R-:W0:Y:S01]  /*0810*/  LDCU UR4, c[0x0][0x398] ;  /* 0x00007300ff0477ac */ /* 0x000e220008000800 */
[----:B------:R-:W-:-:S04]  /*0820*/  ISETP.GE.AND P0, PT, R19, UR13, PT ;  /* 0x0000000d13007c0c */ /* 0x000fc8000bf06270 */
[----:B0-----:R-:W-:-:S13]  /*0830*/  ISETP.GE.OR P0, PT, R20, UR4, P0 ;  /* 0x0000000414007c0c */ /* 0x001fda0008706670 */
[----:B------:R-:W-:Y:S05]  /*0840*/  @P0 EXIT ;  /* 0x000000000000094d */ /* 0x000fea0003800000 */
[----:B------:R-:W0:Y:S01]  /*0850*/  LDC.64 R2, c[0x0][0x390] ;  /* 0x0000e400ff027b82 */ /* 0x000e220000000a00 */
[----:B------:R-:W-:-:S04]  /*0860*/  IMAD R19, R20, UR13, R19 ;  /* 0x0000000d14137c24 */ /* 0x000fc8000f8e0213 */
[----:B0-----:R-:W-:-:S05]  /*0870*/  IMAD.WIDE.U32 R2, R19, 0x4, R2 ;  /* 0x0000000413027825 */ /* 0x001fca00078e0002 */
[----:B------:R-:W-:Y:S01]  /*0880*/  STG.E desc[UR8][R2.64], R21 ;  /* 0x0000001502007986 */ /* 0x000fe2000c101908 */
[----:B------:R-:W-:Y:S05]  /*0890*/  EXIT ;  /* 0x000000000000794d */ /* 0x000fea0003800000 */
.L_x_2:
[----:B------:R-:W-:-:S00]  /*08a0*/  BRA `(.L_x_2) ;  /* 0xfffffffc00fc7947 */ /* 0x000fc0000383ffff */
[----:B------:R-:W-:-:S00]  /*08b0*/  NOP ;  /* 0x0000000000007918 */ /* 0x000fc00000000000 */
        /* <DEDUP_REMOVED lines=12> */
.L_x_3:


//--------------------- .nv.shared._Z20matrixMultiplySharedPfS_S_iii --------------------------
	.section	.nv.shared._Z20matrixMultiplySharedPfS_S_iii,"aw",@nobits
	.sectionflags	@""
	.align	4
.nv.shared._Z20matrixMultiplySharedPfS_S_iii:
	.zero		9216


//--------------------- .nv.shared.reserved.0     --------------------------
	.section	.nv.shared.reserved.0,"aw",@nobits
	.weak		__nv_reservedSMEM_offset_0_alias
	.size		__nv_reservedSMEM_offset_0_alias, 0, 64
	.other		__nv_reservedSMEM_offset_0_alias,@"STO_CUDA_RESERVED_SHARED STV_DEFAULT"
__nv_reservedSMEM_offset_0_alias:
	.zero		0
	.zero		64


//--------------------- .nv.constant0._Z20matrixMultiplySharedPfS_S_iii --------------------------
	.section	.nv.constant0._Z20matrixMultiplySharedPfS_S_iii,"a",@progbits
	.sectionflags	@""
	.align	4
.nv.constant0._Z20matrixMultiplySharedPfS_S_iii:
	.zero		932


//--------------------- SYMBOLS --------------------------

	.type		.nv.reservedSmem.offset0,@object
	.size		.nv.reservedSmem.offset0,0x4
	.type		.nv.reservedSmem.cap,@object
	.size		.nv.reservedSmem.cap,0x4
